//
// Generated by NVIDIA NVVM Compiler
//
// Compiler Build ID: CL-36424714
// Cuda compilation tools, release 13.0, V13.0.88
// Based on NVVM 20.0.0
//

.version 9.0
.target sm_100
.address_size 64

	// .globl	_Z3fftPfS_
// _ZZ3fftPfS_E2SA has been demoted
// _ZZ3fftPfS_E2SB has been demoted
// _ZZ3fftPfS_E4SROT has been demoted

.visible .entry _Z3fftPfS_(
	.param .u64 .ptr .align 1 _Z3fftPfS__param_0,
	.param .u64 .ptr .align 1 _Z3fftPfS__param_1
)
{
	.reg .pred 	%p<2>;
	.reg .b16 	%rs<15>;
	.reg .b32 	%r<65>;
	.reg .b32 	%f<54>;
	.reg .b64 	%rd<10>;
	// demoted variable
	.shared .align 4 .b8 _ZZ3fftPfS_E2SA[2048];
	// demoted variable
	.shared .align 4 .b8 _ZZ3fftPfS_E2SB[2048];
	// demoted variable
	.shared .align 4 .b8 _ZZ3fftPfS_E4SROT[2048];
	ld.param.u64 	%rd1, [_Z3fftPfS__param_0];
	ld.param.u64 	%rd2, [_Z3fftPfS__param_1];
	cvta.to.global.u64 	%rd3, %rd1;
	cvta.to.global.u64 	%rd4, %rd2;
	mov.u32 	%r1, %tid.x;
	mul.wide.u32 	%rd5, %r1, 4;
	add.s64 	%rd6, %rd4, %rd5;
	ld.global.f32 	%f1, [%rd6];
	shl.b32 	%r2, %r1, 2;
	mov.u32 	%r3, _ZZ3fftPfS_E4SROT;
	add.s32 	%r4, %r3, %r2;
	st.shared.f32 	[%r4], %f1;
	shr.u32 	%r5, %r1, 1;
	cvt.u16.u32 	%rs1, %r1;
	not.b16 	%rs2, %rs1;
	shr.u32 	%r6, %r1, 2;
	shr.u32 	%r7, %r1, 8;
	and.b32  	%r8, %r5, 1;
	setp.eq.b32 	%p1, %r8, 1;
	cvt.u16.u32 	%rs3, %r7;
	selp.b16 	%rs4, %rs3, 0, %p1;
	shl.b16 	%rs5, %rs1, 1;
	and.b16  	%rs6, %rs5, 2;
	sub.s16 	%rs7, 1, %rs6;
	and.b16  	%rs8, %rs1, 2;
	sub.s16 	%rs9, 1, %rs8;
	mul.lo.s16 	%rs10, %rs7, %rs4;
	and.b16  	%rs11, %rs2, 1;
	mul.lo.s16 	%rs12, %rs4, %rs11;
	shl.b16 	%rs13, %rs12, 1;
	sub.s16 	%rs14, 1, %rs13;
	shl.b32 	%r9, %r6, 1;
	cvt.rn.f32.s16 	%f2, %rs14;
	and.b32  	%r10, %r1, 1;
	or.b32  	%r11, %r9, %r10;
	mul.wide.u32 	%rd7, %r11, 4;
	add.s64 	%rd8, %rd3, %rd7;
	ld.global.f32 	%f3, [%rd8];
	cvt.rn.f32.s16 	%f4, %rs9;
	ld.global.f32 	%f5, [%rd8+1024];
	fma.rn.f32 	%f6, %f5, %f4, %f3;
	mul.f32 	%f7, %f6, %f2;
	cvt.s32.s16 	%r12, %rs10;
	add.s32 	%r13, %r1, %r12;
	shl.b32 	%r14, %r13, 2;
	mov.u32 	%r15, _ZZ3fftPfS_E2SB;
	add.s32 	%r16, %r15, %r14;
	st.shared.f32 	[%r16], %f7;
	bar.sync 	0;
	and.b32  	%r17, %r1, 2;
	and.b32  	%r18, %r6, 1;
	or.b32  	%r19, %r17, %r18;
	shl.b32 	%r20, %r11, 2;
	add.s32 	%r21, %r15, %r20;
	ld.shared.f32 	%f8, [%r21];
	ld.shared.f32 	%f9, [%r21+1024];
	fma.rn.f32 	%f10, %f9, %f4, %f8;
	mov.u32 	%r22, _ZZ3fftPfS_E2SA;
	add.s32 	%r23, %r22, %r2;
	st.shared.f32 	[%r23], %f10;
	cvt.rn.f32.s16 	%f11, %rs7;
	and.b32  	%r24, %r2, 4088;
	add.s32 	%r25, %r22, %r24;
	ld.shared.f32 	%f12, [%r25];
	mul.f32 	%f13, %f12, %f11;
	and.b32  	%r26, %r6, 254;
	mul.lo.s32 	%r27, %r26, %r19;
	or.b32  	%r28, %r27, %r10;
	shl.b32 	%r29, %r28, 2;
	add.s32 	%r30, %r3, %r29;
	ld.shared.f32 	%f14, [%r30];
	ld.shared.f32 	%f15, [%r25+4];
	cvt.u32.u16 	%r31, %rs11;
	or.b32  	%r32, %r27, %r31;
	shl.b32 	%r33, %r32, 2;
	add.s32 	%r34, %r3, %r33;
	ld.shared.f32 	%f16, [%r34];
	mul.f32 	%f17, %f15, %f16;
	fma.rn.f32 	%f18, %f13, %f14, %f17;
	add.s32 	%r35, %r15, %r2;
	st.shared.f32 	[%r35], %f18;
	bar.sync 	0;
	ld.shared.f32 	%f19, [%r21];
	ld.shared.f32 	%f20, [%r21+1024];
	fma.rn.f32 	%f21, %f20, %f4, %f19;
	mul.f32 	%f22, %f21, %f2;
	mul.wide.s16 	%r36, %rs10, 4;
	add.s32 	%r37, %r23, %r36;
	st.shared.f32 	[%r37], %f22;
	bar.sync 	0;
	and.b32  	%r38, %r1, 4;
	and.b32  	%r39, %r2, 8;
	or.b32  	%r40, %r39, %r38;
	add.s32 	%r41, %r22, %r20;
	ld.shared.f32 	%f23, [%r41];
	ld.shared.f32 	%f24, [%r41+1024];
	fma.rn.f32 	%f25, %f24, %f4, %f23;
	st.shared.f32 	[%r35], %f25;
	add.s32 	%r42, %r15, %r24;
	ld.shared.f32 	%f26, [%r42];
	mul.f32 	%f27, %f26, %f11;
	shr.u32 	%r43, %r1, 4;
	and.b32  	%r44, %r43, 62;
	mul.lo.s32 	%r45, %r44, %r40;
	or.b32  	%r46, %r45, %r10;
	shl.b32 	%r47, %r46, 2;
	add.s32 	%r48, %r3, %r47;
	ld.shared.f32 	%f28, [%r48];
	ld.shared.f32 	%f29, [%r42+4];
	or.b32  	%r49, %r45, %r31;
	shl.b32 	%r50, %r49, 2;
	add.s32 	%r51, %r3, %r50;
	ld.shared.f32 	%f30, [%r51];
	mul.f32 	%f31, %f29, %f30;
	fma.rn.f32 	%f32, %f27, %f28, %f31;
	st.shared.f32 	[%r23], %f32;
	bar.sync 	0;
	ld.shared.f32 	%f33, [%r41];
	ld.shared.f32 	%f34, [%r41+1024];
	fma.rn.f32 	%f35, %f34, %f4, %f33;
	mul.f32 	%f36, %f35, %f2;
	st.shared.f32 	[%r16], %f36;
	shl.b32 	%r52, %r1, 4;
	and.b32  	%r53, %r52, 32;
	and.b32  	%r54, %r2, 16;
	or.b32  	%r55, %r53, %r54;
	ld.shared.f32 	%f37, [%r21];
	ld.shared.f32 	%f38, [%r21+1024];
	fma.rn.f32 	%f39, %f38, %f4, %f37;
	st.shared.f32 	[%r23], %f39;
	ld.shared.f32 	%f40, [%r25];
	mul.f32 	%f41, %f40, %f11;
	shr.u32 	%r56, %r1, 6;
	and.b32  	%r57, %r56, 14;
	mul.lo.s32 	%r58, %r57, %r55;
	or.b32  	%r59, %r58, %r10;
	shl.b32 	%r60, %r59, 2;
	add.s32 	%r61, %r3, %r60;
	ld.shared.f32 	%f42, [%r61];
	ld.shared.f32 	%f43, [%r25+4];
	or.b32  	%r62, %r58, %r31;
	shl.b32 	%r63, %r62, 2;
	add.s32 	%r64, %r3, %r63;
	ld.shared.f32 	%f44, [%r64];
	mul.f32 	%f45, %f43, %f44;
	fma.rn.f32 	%f46, %f41, %f42, %f45;
	st.shared.f32 	[%r35], %f46;
	bar.sync 	0;
	ld.shared.f32 	%f47, [%r21];
	ld.shared.f32 	%f48, [%r21+1024];
	fma.rn.f32 	%f49, %f48, %f4, %f47;
	mul.f32 	%f50, %f49, %f2;
	st.shared.f32 	[%r37], %f50;
	ld.shared.f32 	%f51, [%r41];
	ld.shared.f32 	%f52, [%r41+1024];
	fma.rn.f32 	%f53, %f52, %f4, %f51;
	add.s64 	%rd9, %rd3, %rd5;
	st.global.f32 	[%rd9], %f53;
	ret;

}


// ===== COMPILED SASS (sm_100) =====

	.target	sm_100

	.elftype	@"ET_EXEC"


//--------------------- .note.nv.tkinfo           --------------------------
	.section	.note.nv.tkinfo,"",@"SHT_NOTE"
	.sectionflags	@"SHF_NOTE_NV_TKINFO"
	.tkinfo
        /*0018*/ 	.word	0x00000002
        /*0030*/ 	.string	""
        /*0030*/ 	.string	"ptxas"
        /*0030*/ 	.string	"Cuda compilation tools, release 13.0, V13.0.88"
        /*0030*/ 	.string	"Build cuda_13.0.r13.0/compiler.36424714_0"
        /*0030*/ 	.string	"-arch sm_100 -m 64 "



//--------------------- .note.nv.cuinfo           --------------------------
	.section	.note.nv.cuinfo,"",@"SHT_NOTE"
	.sectionflags	@"SHF_NOTE_NV_CUINFO"
        /*0018*/ 	.short	0x0002
        /*001a*/ 	.short	0x0064
        /*001c*/ 	.short	0x0082
	.zero		2


//--------------------- .nv.info                  --------------------------
	.section	.nv.info,"",@"SHT_CUDA_INFO"
	.align	4


	//----- nvinfo : EIATTR_REGCOUNT
	.align		4
        /*0000*/ 	.byte	0x04, 0x2f
        /*0002*/ 	.short	(.L_1 - .L_0)
	.align		4
.L_0:
        /*0004*/ 	.word	index@(_Z3fftPfS_)
        /*0008*/ 	.word	0x00000017


	//----- nvinfo : EIATTR_FRAME_SIZE
	.align		4
.L_1:
        /*000c*/ 	.byte	0x04, 0x11
        /*000e*/ 	.short	(.L_3 - .L_2)
	.align		4
.L_2:
        /*0010*/ 	.word	index@(_Z3fftPfS_)
        /*0014*/ 	.word	0x00000000


	//----- nvinfo : EIATTR_MIN_STACK_SIZE
	.align		4
.L_3:
        /*0018*/ 	.byte	0x04, 0x12
        /*001a*/ 	.short	(.L_5 - .L_4)
	.align		4
.L_4:
        /*001c*/ 	.word	index@(_Z3fftPfS_)
        /*0020*/ 	.word	0x00000000
.L_5:


//--------------------- .nv.compat                --------------------------
	.section	.nv.compat,"",@"SHT_CUDA_COMPAT_INFO"
	.align	4
        /*0000*/ 	.byte	0x02, 0x09, 0x00, 0x00, 0x02, 0x02, 0x01, 0x00, 0x02, 0x05, 0x05, 0x00, 0x03, 0x07, 0x01, 0x01
        /*0010*/ 	.byte	0x02, 0x03, 0x00, 0x00, 0x02, 0x06, 0x01, 0x00, 0x04, 0x0b, 0x08, 0x00, 0x09, 0x00, 0x00, 0x00
        /*0020*/ 	.byte	0x00, 0x00, 0x00, 0x00


//--------------------- .nv.info._Z3fftPfS_       --------------------------
	.section	.nv.info._Z3fftPfS_,"",@"SHT_CUDA_INFO"
	.sectionflags	@""
	.align	4


	//----- nvinfo : EIATTR_CUDA_API_VERSION
	.align		4
        /*0000*/ 	.byte	0x04, 0x37
        /*0002*/ 	.short	(.L_7 - .L_6)
.L_6:
        /*0004*/ 	.word	0x00000082


	//----- nvinfo : EIATTR_KPARAM_INFO
	.align		4
.L_7:
        /*0008*/ 	.byte	0x04, 0x17
        /*000a*/ 	.short	(.L_9 - .L_8)
.L_8:
        /*000c*/ 	.word	0x00000000
        /*0010*/ 	.short	0x0001
        /*0012*/ 	.short	0x0008
        /*0014*/ 	.byte	0x00, 0xf5, 0x21, 0x00


	//----- nvinfo : EIATTR_KPARAM_INFO
	.align		4
.L_9:
        /*0018*/ 	.byte	0x04, 0x17
        /*001a*/ 	.short	(.L_11 - .L_10)
.L_10:
        /*001c*/ 	.word	0x00000000
        /*0020*/ 	.short	0x0000
        /*0022*/ 	.short	0x0000
        /*0024*/ 	.byte	0x00, 0xf5, 0x21, 0x00


	//----- nvinfo : EIATTR_SPARSE_MMA_MASK
	.align		4
.L_11:
        /*0028*/ 	.byte	0x03, 0x50
        /*002a*/ 	.short	0x0000


	//----- nvinfo : EIATTR_MAXREG_COUNT
	.align		4
        /*002c*/ 	.byte	0x03, 0x1b
        /*002e*/ 	.short	0x00ff


	//----- nvinfo : EIATTR_NUM_BARRIERS
	.align		4
        /*0030*/ 	.byte	0x02, 0x4c
        /*0032*/ 	.byte	0x01
	.zero		1


	//----- nvinfo : EIATTR_MERCURY_ISA_VERSION
	.align		4
        /*0034*/ 	.byte	0x03, 0x5f
        /*0036*/ 	.short	0x0101


	//----- nvinfo : EIATTR_VRC_CTA_INIT_COUNT
	.align		4
        /*0038*/ 	.byte	0x02, 0x4a
	.zero		1
	.zero		1


	//----- nvinfo : EIATTR_EXIT_INSTR_OFFSETS
	.align		4
        /*003c*/ 	.byte	0x04, 0x1c
        /*003e*/ 	.short	(.L_13 - .L_12)


	//   ....[0]....
.L_12:
        /*0040*/ 	.word	0x00000910


	//----- nvinfo : EIATTR_CBANK_PARAM_SIZE
	.align		4
.L_13:
        /*0044*/ 	.byte	0x03, 0x19
        /*0046*/ 	.short	0x0010


	//----- nvinfo : EIATTR_PARAM_CBANK
	.align		4
        /*0048*/ 	.byte	0x04, 0x0a
        /*004a*/ 	.short	(.L_15 - .L_14)
	.align		4
.L_14:
        /*004c*/ 	.word	index@(.nv.constant0._Z3fftPfS_)
        /*0050*/ 	.short	0x0380
        /*0052*/ 	.short	0x0010


	//----- nvinfo : EIATTR_SW_WAR
	.align		4
.L_15:
        /*0054*/ 	.byte	0x04, 0x36
        /*0056*/ 	.short	(.L_17 - .L_16)
.L_16:
        /*0058*/ 	.word	0x00000008
.L_17:


//--------------------- .nv.callgraph             --------------------------
	.section	.nv.callgraph,"",@"SHT_CUDA_CALLGRAPH"
	.align	4
	.sectionentsize	8
	.align		4
        /*0000*/ 	.word	0x00000000
	.align		4
        /*0004*/ 	.word	0xffffffff
	.align		4
        /*0008*/ 	.word	0x00000000
	.align		4
        /*000c*/ 	.word	0xfffffffe
	.align		4
        /*0010*/ 	.word	0x00000000
	.align		4
        /*0014*/ 	.word	0xfffffffd
	.align		4
        /*0018*/ 	.word	0x00000000
	.align		4
        /*001c*/ 	.word	0xfffffffc


//--------------------- .text._Z3fftPfS_          --------------------------
	.section	.text._Z3fftPfS_,"ax",@progbits
	.align	128
        .global         _Z3fftPfS_
        .type           _Z3fftPfS_,@function
        .size           _Z3fftPfS_,(.L_x_1 - _Z3fftPfS_)
        .other          _Z3fftPfS_,@"STO_CUDA_ENTRY STV_DEFAULT"
_Z3fftPfS_:
.text._Z3fftPfS_:
[----:B------:R-:W-:Y:S01]  /*0000*/  LDC R1, c[0x0][0x37c] ;  /* 0x0000df00ff017b82 */ /* 0x000fe20000000800 */
[----:B------:R-:W0:Y:S07]  /*0010*/  S2R R5, SR_TID.X ;  /* 0x0000000000057919 */ /* 0x000e2e0000002100 */
[----:B------:R-:W1:Y:S01]  /*0020*/  LDC.64 R2, c[0x0][0x380] ;  /* 0x0000e000ff027b82 */ /* 0x000e620000000a00 */
[----:B------:R-:W2:Y:S07]  /*0030*/  LDCU.64 UR8, c[0x0][0x358] ;  /* 0x00006b00ff0877ac */ /* 0x000eae0008000a00 */
[----:B------:R-:W3:Y:S01]  /*0040*/  LDC.64 R8, c[0x0][0x388] ;  /* 0x0000e200ff087b82 */ /* 0x000ee20000000a00 */
[----:B0-----:R-:W-:-:S02]  /*0050*/  SHF.R.U32.HI R0, RZ, 0x2, R5 ;  /* 0x00000002ff007819 */ /* 0x001fc40000011605 */
[----:B------:R-:W-:-:S05]  /*0060*/  LOP3.LUT R7, R5, 0x1, RZ, 0xc0, !PT ;  /* 0x0000000105077812 */ /* 0x000fca00078ec0ff */
[----:B------:R-:W-:-:S04]  /*0070*/  IMAD R7, R0, 0x2, R7 ;  /* 0x0000000200077824 */ /* 0x000fc800078e0207 */
[----:B-1----:R-:W-:-:S05]  /*0080*/  IMAD.WIDE.U32 R12, R7, 0x4, R2 ;  /* 0x00000004070c7825 */ /* 0x002fca00078e0002 */
[----:B--2---:R-:W2:Y:S01]  /*0090*/  LDG.E R4, desc[UR8][R12.64] ;  /* 0x000000080c047981 */ /* 0x004ea2000c1e1900 */
[----:B---3--:R-:W-:-:S03]  /*00a0*/  IMAD.WIDE.U32 R8, R5, 0x4, R8 ;  /* 0x0000000405087825 */ /* 0x008fc600078e0008 */
[----:B------:R0:W2:Y:S04]  /*00b0*/  LDG.E R10, desc[UR8][R12.64+0x400] ;  /* 0x000400080c0a7981 */ /* 0x0000a8000c1e1900 */
[----:B------:R1:W3:Y:S01]  /*00c0*/  LDG.E R6, desc[UR8][R8.64] ;  /* 0x0000000808067981 */ /* 0x0002e2000c1e1900 */
[----:B------:R-:W-:Y:S01]  /*00d0*/  SHF.R.U32.HI R11, RZ, 0x1, R5 ;  /* 0x00000001ff0b7819 */ /* 0x000fe20000011605 */
[----:B------:R-:W-:Y:S01]  /*00e0*/  IMAD.SHL.U32 R14, R5, 0x2, RZ ;  /* 0x00000002050e7824 */ /* 0x000fe200078e00ff */
[----:B------:R-:W4:Y:S01]  /*00f0*/  S2UR UR7, SR_CgaCtaId ;  /* 0x00000000000779c3 */ /* 0x000f220000008800 */
[----:B------:R-:W-:Y:S01]  /*0100*/  UMOV UR4, 0x400 ;  /* 0x0000040000047882 */ /* 0x000fe20000000000 */
[----:B------:R-:W-:Y:S01]  /*0110*/  LOP3.LUT R11, R11, 0x1, RZ, 0xc0, !PT ;  /* 0x000000010b0b7812 */ /* 0x000fe200078ec0ff */
[----:B------:R-:W-:Y:S01]  /*0120*/  UIADD3 UR6, UPT, UPT, UR4, 0x800, URZ ;  /* 0x0000080004067890 */ /* 0x000fe2000fffe0ff */
[----:B------:R-:W-:Y:S01]  /*0130*/  LOP3.LUT R14, R14, 0x2, RZ, 0xc0, !PT ;  /* 0x000000020e0e7812 */ /* 0x000fe200078ec0ff */
[----:B------:R-:W-:Y:S01]  /*0140*/  UIADD3 UR5, UPT, UPT, UR4, 0x1000, URZ ;  /* 0x0000100004057890 */ /* 0x000fe2000fffe0ff */
[----:B------:R-:W-:Y:S01]  /*0150*/  ISETP.NE.U32.AND P0, PT, R11, 0x1, PT ;  /* 0x000000010b00780c */ /* 0x000fe20003f05070 */
[----:B------:R-:W-:Y:S01]  /*0160*/  IMAD.WIDE.U32 R2, R5, 0x4, R2 ;  /* 0x0000000405027825 */ /* 0x000fe200078e0002 */
[----:B------:R-:W-:-:S02]  /*0170*/  SHF.R.U32.HI R11, RZ, 0x8, R5 ;  /* 0x00000008ff0b7819 */ /* 0x000fc40000011605 */
[----:B0-----:R-:W-:Y:S01]  /*0180*/  LOP3.LUT R13, R5, 0x2, RZ, 0xc0, !PT ;  /* 0x00000002050d7812 */ /* 0x001fe200078ec0ff */
[----:B------:R-:W-:Y:S01]  /*0190*/  IMAD.MOV R12, RZ, RZ, -R14 ;  /* 0x000000ffff0c7224 */ /* 0x000fe200078e0a0e */
[----:B------:R-:W-:-:S03]  /*01a0*/  SEL R11, R11, RZ, !P0 ;  /* 0x000000ff0b0b7207 */ /* 0x000fc60004000000 */
[----:B-1----:R-:W-:Y:S01]  /*01b0*/  IMAD.MOV R9, RZ, RZ, -R13 ;  /* 0x000000ffff097224 */ /* 0x002fe200078e0a0d */
[----:B------:R-:W-:Y:S02]  /*01c0*/  PRMT R15, R11, 0x9910, RZ ;  /* 0x000099100b0f7816 */ /* 0x000fe400000000ff */
[----:B------:R-:W-:Y:S02]  /*01d0*/  LOP3.LUT R11, R5, 0x1, RZ, 0xc, !PT ;  /* 0x00000001050b7812 */ /* 0x000fe400078e0cff */
[----:B------:R-:W-:Y:S01]  /*01e0*/  PRMT R12, R12, 0x7710, RZ ;  /* 0x000077100c0c7816 */ /* 0x000fe200000000ff */
[----:B------:R-:W-:Y:S01]  /*01f0*/  IMAD.MOV.U32 R14, RZ, RZ, R15 ;  /* 0x000000ffff0e7224 */ /* 0x000fe200078e000f */
[----:B------:R-:W-:Y:S02]  /*0200*/  PRMT R9, R9, 0x7710, RZ ;  /* 0x0000771009097816 */ /* 0x000fe400000000ff */
[----:B------:R-:W-:Y:S01]  /*0210*/  IADD3 R12, PT, PT, R12, 0x1, RZ ;  /* 0x000000010c0c7810 */ /* 0x000fe20007ffe0ff */
[----:B------:R-:W-:Y:S01]  /*0220*/  IMAD R11, R11, R14, RZ ;  /* 0x0000000e0b0b7224 */ /* 0x000fe200078e02ff */
[----:B----4-:R-:W-:Y:S01]  /*0230*/  ULEA UR6, UR7, UR6, 0x18 ;  /* 0x0000000607067291 */ /* 0x010fe2000f8ec0ff */
[----:B------:R-:W-:Y:S01]  /*0240*/  VIADD R9, R9, 0x1 ;  /* 0x0000000109097836 */ /* 0x000fe20000000000 */
[----:B------:R-:W-:Y:S01]  /*0250*/  PRMT R8, R12, 0x9910, RZ ;  /* 0x000099100c087816 */ /* 0x000fe200000000ff */
[----:B------:R-:W-:Y:S01]  /*0260*/  IMAD.SHL.U32 R11, R11, 0x2, RZ ;  /* 0x000000020b0b7824 */ /* 0x000fe200078e00ff */
[----:B------:R-:W-:Y:S01]  /*0270*/  ULEA UR5, UR7, UR5, 0x18 ;  /* 0x0000000507057291 */ /* 0x000fe2000f8ec0ff */
[----:B------:R-:W-:Y:S01]  /*0280*/  LOP3.LUT R13, R13, 0x1, R0, 0xf8, !PT ;  /* 0x000000010d0d7812 */ /* 0x000fe200078ef800 */
[----:B------:R-:W-:Y:S01]  /*0290*/  ULEA UR4, UR7, UR4, 0x18 ;  /* 0x0000000407047291 */ /* 0x000fe2000f8ec0ff */
[----:B------:R-:W-:Y:S01]  /*02a0*/  IMAD.MOV R15, RZ, RZ, -R11 ;  /* 0x000000ffff0f7224 */ /* 0x000fe200078e0a0b */
[----:B------:R-:W-:Y:S01]  /*02b0*/  MOV R11, R8 ;  /* 0x00000008000b7202 */ /* 0x000fe20000000f00 */
[----:B------:R-:W2:Y:S01]  /*02c0*/  I2F.S16 R9, R9 ;  /* 0x0000000900097306 */ /* 0x000ea20000101400 */
[----:B------:R-:W-:-:S02]  /*02d0*/  LOP3.LUT R0, R0, 0xfe, RZ, 0xc0, !PT ;  /* 0x000000fe00007812 */ /* 0x000fc400078ec0ff */
[----:B------:R-:W-:Y:S01]  /*02e0*/  PRMT R8, R15, 0x7710, RZ ;  /* 0x000077100f087816 */ /* 0x000fe200000000ff */
[----:B------:R-:W-:Y:S02]  /*02f0*/  IMAD R11, R14, R11, RZ ;  /* 0x0000000b0e0b7224 */ /* 0x000fe400078e02ff */
[----:B------:R-:W-:Y:S02]  /*0300*/  IMAD R0, R13, R0, RZ ;  /* 0x000000000d007224 */ /* 0x000fe400078e02ff */
[----:B------:R-:W-:Y:S01]  /*0310*/  VIADD R8, R8, 0x1 ;  /* 0x0000000108087836 */ /* 0x000fe20000000000 */
[----:B------:R-:W-:Y:S01]  /*0320*/  PRMT R14, R11, 0x9910, RZ ;  /* 0x000099100b0e7816 */ /* 0x000fe200000000ff */
[----:B------:R-:W-:Y:S01]  /*0330*/  IMAD.SHL.U32 R11, R5, 0x4, RZ ;  /* 0x00000004050b7824 */ /* 0x000fe200078e00ff */
[----:B------:R-:W-:-:S03]  /*0340*/  LOP3.LUT R13, R0, 0x1, R5, 0xf4, !PT ;  /* 0x00000001000d7812 */ /* 0x000fc600078ef405 */
[----:B------:R-:W0:Y:S01]  /*0350*/  I2F.S16 R8, R8 ;  /* 0x0000000800087306 */ /* 0x000e220000101400 */
[----:B------:R-:W-:Y:S01]  /*0360*/  IMAD.IADD R16, R14, 0x1, R5 ;  /* 0x000000010e107824 */ /* 0x000fe200078e0205 */
[----:B------:R-:W-:-:S06]  /*0370*/  LEA R19, R13, UR5, 0x2 ;  /* 0x000000050d137c11 */ /* 0x000fcc000f8e10ff */
[----:B------:R-:W1:Y:S01]  /*0380*/  I2F.S16 R13, R12 ;  /* 0x0000000c000d7306 */ /* 0x000e620000101400 */
[----:B--2---:R-:W-:Y:S01]  /*0390*/  FFMA R15, R9, R10, R4 ;  /* 0x0000000a090f7223 */ /* 0x004fe20000000004 */
[----:B------:R-:W-:Y:S02]  /*03a0*/  LEA R10, R16, UR6, 0x2 ;  /* 0x00000006100a7c11 */ /* 0x000fe4000f8e10ff */
[C---:B------:R-:W-:Y:S01]  /*03b0*/  LEA R4, R7.reuse, UR6, 0x2 ;  /* 0x0000000607047c11 */ /* 0x040fe2000f8e10ff */
[----:B0-----:R-:W-:Y:S01]  /*03c0*/  FMUL R15, R8, R15 ;  /* 0x0000000f080f7220 */ /* 0x001fe20000400000 */
[----:B---3--:R0:W-:Y:S01]  /*03d0*/  STS [R11+UR5], R6 ;  /* 0x000000060b007988 */ /* 0x0081e20008000805 */
[----:B------:R-:W-:-:S03]  /*03e0*/  LEA R7, R7, UR4, 0x2 ;  /* 0x0000000407077c11 */ /* 0x000fc6000f8e10ff */
[----:B------:R-:W-:Y:S01]  /*03f0*/  STS [R10], R15 ;  /* 0x0000000f0a007388 */ /* 0x000fe20000000800 */
[----:B------:R-:W-:Y:S01]  /*0400*/  BAR.SYNC.DEFER_BLOCKING 0x0 ;  /* 0x0000000000007b1d */ /* 0x000fe20000010000 */
[----:B0-----:R-:W-:Y:S02]  /*0410*/  LOP3.LUT R6, R0, 0x1, R5, 0xf8, !PT ;  /* 0x0000000100067812 */ /* 0x001fe400078ef805 */
[----:B------:R-:W-:Y:S02]  /*0420*/  LOP3.LUT R0, R11, 0xff8, RZ, 0xc0, !PT ;  /* 0x00000ff80b007812 */ /* 0x000fe400078ec0ff */
[----:B------:R-:W-:Y:S01]  /*0430*/  LEA R6, R6, UR5, 0x2 ;  /* 0x0000000506067c11 */ /* 0x000fe2000f8e10ff */
[----:B------:R-:W-:Y:S04]  /*0440*/  LDS R16, [R4] ;  /* 0x0000000004107984 */ /* 0x000fe80000000800 */
[----:B------:R-:W0:Y:S02]  /*0450*/  LDS R17, [R4+0x400] ;  /* 0x0004000004117984 */ /* 0x000e240000000800 */
[----:B0-----:R-:W-:-:S05]  /*0460*/  FFMA R18, R9, R17, R16 ;  /* 0x0000001109127223 */ /* 0x001fca0000000010 */
[----:B------:R-:W-:Y:S04]  /*0470*/  STS [R11+UR4], R18 ;  /* 0x000000120b007988 */ /* 0x000fe80008000804 */
[----:B------:R-:W-:Y:S04]  /*0480*/  LDS R20, [R19] ;  /* 0x0000000013147984 */ /* 0x000fe80000000800 */
[----:B------:R-:W0:Y:S04]  /*0490*/  LDS.64 R16, [R0+UR4] ;  /* 0x0000000400107984 */ /* 0x000e280008000a00 */
[----:B------:R2:W3:Y:S02]  /*04a0*/  LDS R15, [R6] ;  /* 0x00000000060f7984 */ /* 0x0004e40000000800 */
[----:B--2---:R-:W-:-:S04]  /*04b0*/  LOP3.LUT R6, R11, 0x8, RZ, 0xc0, !PT ;  /* 0x000000080b067812 */ /* 0x004fc800078ec0ff */
[----:B------:R-:W-:Y:S01]  /*04c0*/  LOP3.LUT R6, R6, 0x4, R5, 0xf8, !PT ;  /* 0x0000000406067812 */ /* 0x000fe200078ef805 */
[----:B0-----:R-:W-:Y:S01]  /*04d0*/  FMUL R17, R20, R17 ;  /* 0x0000001114117220 */ /* 0x001fe20000400000 */
[----:B-1----:R-:W-:-:S04]  /*04e0*/  FMUL R16, R13, R16 ;  /* 0x000000100d107220 */ /* 0x002fc80000400000 */
[----:B---3--:R-:W-:Y:S01]  /*04f0*/  FFMA R16, R16, R15, R17 ;  /* 0x0000000f10107223 */ /* 0x008fe20000000011 */
[----:B------:R-:W-:-:S04]  /*0500*/  IADD3 R15, PT, PT, R11, UR4, RZ ;  /* 0x000000040b0f7c10 */ /* 0x000fc8000fffe0ff */
[----:B------:R0:W-:Y:S01]  /*0510*/  STS [R11+UR6], R16 ;  /* 0x000000100b007988 */ /* 0x0001e20008000806 */
[----:B------:R-:W-:Y:S01]  /*0520*/  IMAD R14, R14, 0x4, R15 ;  /* 0x000000040e0e7824 */ /* 0x000fe200078e020f */
[----:B------:R-:W-:Y:S01]  /*0530*/  BAR.SYNC.DEFER_BLOCKING 0x0 ;  /* 0x0000000000007b1d */ /* 0x000fe20000010000 */
[----:B0-----:R-:W-:-:S04]  /*0540*/  SHF.R.U32.HI R16, RZ, 0x4, R5 ;  /* 0x00000004ff107819 */ /* 0x001fc80000011605 */
[----:B------:R-:W-:-:S05]  /*0550*/  LOP3.LUT R19, R16, 0x3e, RZ, 0xc0, !PT ;  /* 0x0000003e10137812 */ /* 0x000fca00078ec0ff */
[----:B------:R-:W-:-:S05]  /*0560*/  IMAD R6, R6, R19, RZ ;  /* 0x0000001306067224 */ /* 0x000fca00078e02ff */
[C-C-:B------:R-:W-:Y:S02]  /*0570*/  LOP3.LUT R16, R6.reuse, 0x1, R5.reuse, 0xf4, !PT ;  /* 0x0000000106107812 */ /* 0x140fe400078ef405 */
[----:B------:R-:W-:Y:S01]  /*0580*/  LOP3.LUT R6, R6, 0x1, R5, 0xf8, !PT ;  /* 0x0000000106067812 */ /* 0x000fe200078ef805 */
[----:B------:R-:W-:Y:S03]  /*0590*/  LDS R18, [R4] ;  /* 0x0000000004127984 */ /* 0x000fe60000000800 */
[----:B------:R-:W-:Y:S01]  /*05a0*/  LEA R6, R6, UR5, 0x2 ;  /* 0x0000000506067c11 */ /* 0x000fe2000f8e10ff */
[----:B------:R-:W0:Y:S02]  /*05b0*/  LDS R17, [R4+0x400] ;  /* 0x0004000004117984 */ /* 0x000e240000000800 */
[----:B0-----:R-:W-:Y:S01]  /*05c0*/  FFMA R17, R9, R17, R18 ;  /* 0x0000001109117223 */ /* 0x001fe20000000012 */
[----:B------:R-:W-:-:S03]  /*05d0*/  LEA R18, R16, UR5, 0x2 ;  /* 0x0000000510127c11 */ /* 0x000fc6000f8e10ff */
[----:B------:R-:W-:-:S05]  /*05e0*/  FMUL R17, R8, R17 ;  /* 0x0000001108117220 */ /* 0x000fca0000400000 */
[----:B------:R-:W-:Y:S01]  /*05f0*/  STS [R14], R17 ;  /* 0x000000110e007388 */ /* 0x000fe20000000800 */
[----:B------:R-:W-:Y:S06]  /*0600*/  BAR.SYNC.DEFER_BLOCKING 0x0 ;  /* 0x0000000000007b1d */ /* 0x000fec0000010000 */
[----:B------:R-:W-:Y:S04]  /*0610*/  LDS R12, [R7] ;  /* 0x00000000070c7984 */ /* 0x000fe80000000800 */
[----:B------:R-:W0:Y:S02]  /*0620*/  LDS R15, [R7+0x400] ;  /* 0x00040000070f7984 */ /* 0x000e240000000800 */
[----:B0-----:R-:W-:-:S05]  /*0630*/  FFMA R12, R9, R15, R12 ;  /* 0x0000000f090c7223 */ /* 0x001fca000000000c */
[----:B------:R-:W-:Y:S04]  /*0640*/  STS [R11+UR6], R12 ;  /* 0x0000000c0b007988 */ /* 0x000fe80008000806 */
[----:B------:R-:W-:Y:S04]  /*0650*/  LDS R18, [R18] ;  /* 0x0000000012127984 */ /* 0x000fe80000000800 */
[----:B------:R-:W0:Y:S04]  /*0660*/  LDS.64 R16, [R0+UR6] ;  /* 0x0000000600107984 */ /* 0x000e280008000a00 */
[----:B------:R1:W2:Y:S02]  /*0670*/  LDS R15, [R6] ;  /* 0x00000000060f7984 */ /* 0x0002a40000000800 */
[----:B-1----:R-:W-:-:S05]  /*0680*/  IMAD.SHL.U32 R6, R5, 0x10, RZ ;  /* 0x0000001005067824 */ /* 0x002fca00078e00ff */
[----:B------:R-:W-:-:S04]  /*0690*/  LOP3.LUT R6, R6, 0x20, RZ, 0xc0, !PT ;  /* 0x0000002006067812 */ /* 0x000fc800078ec0ff */
[----:B------:R-:W-:Y:S01]  /*06a0*/  LOP3.LUT R6, R6, 0x10, R11, 0xf8, !PT ;  /* 0x0000001006067812 */ /* 0x000fe200078ef80b */
[----:B0-----:R-:W-:Y:S01]  /*06b0*/  FMUL R17, R18, R17 ;  /* 0x0000001112117220 */ /* 0x001fe20000400000 */
[----:B------:R-:W-:Y:S01]  /*06c0*/  FMUL R16, R13, R16 ;  /* 0x000000100d107220 */ /* 0x000fe20000400000 */
[----:B------:R-:W-:-:S03]  /*06d0*/  SHF.R.U32.HI R18, RZ, 0x6, R5 ;  /* 0x00000006ff127819 */ /* 0x000fc60000011605 */
[----:B--2---:R-:W-:Y:S01]  /*06e0*/  FFMA R16, R16, R15, R17 ;  /* 0x0000000f10107223 */ /* 0x004fe20000000011 */
[----:B------:R-:W-:-:S04]  /*06f0*/  LOP3.LUT R19, R18, 0xe, RZ, 0xc0, !PT ;  /* 0x0000000e12137812 */ /* 0x000fc800078ec0ff */
[----:B------:R0:W-:Y:S01]  /*0700*/  STS [R11+UR4], R16 ;  /* 0x000000100b007988 */ /* 0x0001e20008000804 */
[----:B------:R-:W-:Y:S01]  /*0710*/  IMAD R6, R6, R19, RZ ;  /* 0x0000001306067224 */ /* 0x000fe200078e02ff */
[----:B------:R-:W-:Y:S04]  /*0720*/  BAR.SYNC.DEFER_BLOCKING 0x0 ;  /* 0x0000000000007b1d */ /* 0x000fe80000010000 */
[C-C-:B0-----:R-:W-:Y:S02]  /*0730*/  LOP3.LUT R16, R6.reuse, 0x1, R5.reuse, 0xf4, !PT ;  /* 0x0000000106107812 */ /* 0x141fe400078ef405 */
[----:B------:R-:W-:-:S04]  /*0740*/  LOP3.LUT R6, R6, 0x1, R5, 0xf8, !PT ;  /* 0x0000000106067812 */ /* 0x000fc800078ef805 */
[----:B------:R-:W-:Y:S01]  /*0750*/  LEA R6, R6, UR5, 0x2 ;  /* 0x0000000506067c11 */ /* 0x000fe2000f8e10ff */
[----:B------:R-:W-:Y:S04]  /*0760*/  LDS R20, [R7] ;  /* 0x0000000007147984 */ /* 0x000fe80000000800 */
[----:B------:R-:W0:Y:S02]  /*0770*/  LDS R15, [R7+0x400] ;  /* 0x00040000070f7984 */ /* 0x000e240000000800 */
[----:B0-----:R-:W-:-:S04]  /*0780*/  FFMA R15, R9, R15, R20 ;  /* 0x0000000f090f7223 */ /* 0x001fc80000000014 */
[----:B------:R-:W-:-:S05]  /*0790*/  FMUL R15, R8, R15 ;  /* 0x0000000f080f7220 */ /* 0x000fca0000400000 */
[----:B------:R0:W-:Y:S04]  /*07a0*/  STS [R10], R15 ;  /* 0x0000000f0a007388 */ /* 0x0001e80000000800 */
[----:B------:R-:W-:Y:S04]  /*07b0*/  LDS R12, [R4] ;  /* 0x00000000040c7984 */ /* 0x000fe80000000800 */
[----:B------:R-:W1:Y:S01]  /*07c0*/  LDS R17, [R4+0x400] ;  /* 0x0004000004117984 */ /* 0x000e620000000800 */
[----:B0-----:R-:W-:Y:S01]  /*07d0*/  LEA R10, R16, UR5, 0x2 ;  /* 0x00000005100a7c11 */ /* 0x001fe2000f8e10ff */
[----:B-1----:R-:W-:-:S05]  /*07e0*/  FFMA R12, R9, R17, R12 ;  /* 0x00000011090c7223 */ /* 0x002fca000000000c */
[----:B------:R-:W-:Y:S04]  /*07f0*/  STS [R11+UR4], R12 ;  /* 0x0000000c0b007988 */ /* 0x000fe80008000804 */
[----:B------:R-:W0:Y:S04]  /*0800*/  LDS.64 R16, [R0+UR4] ;  /* 0x0000000400107984 */ /* 0x000e280008000a00 */
[----:B------:R-:W1:Y:S04]  /*0810*/  LDS R10, [R10] ;  /* 0x000000000a0a7984 */ /* 0x000e680000000800 */
[----:B------:R-:W2:Y:S01]  /*0820*/  LDS R15, [R6] ;  /* 0x00000000060f7984 */ /* 0x000ea20000000800 */
[----:B0-----:R-:W-:Y:S01]  /*0830*/  FMUL R16, R13, R16 ;  /* 0x000000100d107220 */ /* 0x001fe20000400000 */
[----:B-1----:R-:W-:-:S04]  /*0840*/  FMUL R17, R10, R17 ;  /* 0x000000110a117220 */ /* 0x002fc80000400000 */
[----:B--2---:R-:W-:-:S05]  /*0850*/  FFMA R16, R16, R15, R17 ;  /* 0x0000000f10107223 */ /* 0x004fca0000000011 */
[----:B------:R-:W-:Y:S01]  /*0860*/  STS [R11+UR6], R16 ;  /* 0x000000100b007988 */ /* 0x000fe20008000806 */
[----:B------:R-:W-:Y:S06]  /*0870*/  BAR.SYNC.DEFER_BLOCKING 0x0 ;  /* 0x0000000000007b1d */ /* 0x000fec0000010000 */
[----:B------:R-:W-:Y:S04]  /*0880*/  LDS R18, [R4] ;  /* 0x0000000004127984 */ /* 0x000fe80000000800 */
[----:B------:R-:W0:Y:S02]  /*0890*/  LDS R13, [R4+0x400] ;  /* 0x00040000040d7984 */ /* 0x000e240000000800 */
[----:B0-----:R-:W-:-:S04]  /*08a0*/  FFMA R13, R9, R13, R18 ;  /* 0x0000000d090d7223 */ /* 0x001fc80000000012 */
[----:B------:R-:W-:-:S05]  /*08b0*/  FMUL R13, R8, R13 ;  /* 0x0000000d080d7220 */ /* 0x000fca0000400000 */
[----:B------:R-:W-:Y:S04]  /*08c0*/  STS [R14], R13 ;  /* 0x0000000d0e007388 */ /* 0x000fe80000000800 */
[----:B------:R-:W-:Y:S04]  /*08d0*/  LDS R0, [R7] ;  /* 0x0000000007007984 */ /* 0x000fe80000000800 */
[----:B------:R-:W0:Y:S02]  /*08e0*/  LDS R6, [R7+0x400] ;  /* 0x0004000007067984 */ /* 0x000e240000000800 */
[----:B0-----:R-:W-:-:S05]  /*08f0*/  FFMA R9, R9, R6, R0 ;  /* 0x0000000609097223 */ /* 0x001fca0000000000 */
[----:B------:R-:W-:Y:S01]  /*0900*/  STG.E desc[UR8][R2.64], R9 ;  /* 0x0000000902007986 */ /* 0x000fe2000c101908 */
[----:B------:R-:W-:Y:S05]  /*0910*/  EXIT ;  /* 0x000000000000794d */ /* 0x000fea0003800000 */
.L_x_0:
[----:B------:R-:W-:-:S00]  /*0920*/  BRA `(.L_x_0) ;  /* 0xfffffffc00fc7947 */ /* 0x000fc0000383ffff */
[----:B------:R-:W-:-:S00]  /*0930*/  NOP ;  /* 0x0000000000007918 */ /* 0x000fc00000000000 */
        /* <DEDUP_REMOVED lines=12> */
.L_x_1:


//--------------------- .nv.shared._Z3fftPfS_     --------------------------
	.section	.nv.shared._Z3fftPfS_,"aw",@nobits
	.sectionflags	@""
	.align	4
.nv.shared._Z3fftPfS_:
	.zero		7168


//--------------------- .nv.shared.reserved.0     --------------------------
	.section	.nv.shared.reserved.0,"aw",@nobits
	.weak		__nv_reservedSMEM_offset_0_alias
	.size		__nv_reservedSMEM_offset_0_alias, 0, 64
	.other		__nv_reservedSMEM_offset_0_alias,@"STO_CUDA_RESERVED_SHARED STV_DEFAULT"
__nv_reservedSMEM_offset_0_alias:
	.zero		0
	.zero		64


//--------------------- .nv.constant0._Z3fftPfS_  --------------------------
	.section	.nv.constant0._Z3fftPfS_,"a",@progbits
	.sectionflags	@""
	.align	4
.nv.constant0._Z3fftPfS_:
	.zero		912


//--------------------- SYMBOLS --------------------------

	.type		.nv.reservedSmem.offset0,@object
	.size		.nv.reservedSmem.offset0,0x4
	.type		.nv.reservedSmem.cap,@object
	.size		.nv.reservedSmem.cap,0x4
